//
// Generated by NVIDIA NVVM Compiler
//
// Compiler Build ID: CL-36424714
// Cuda compilation tools, release 13.0, V13.0.88
// Based on NVVM 20.0.0
//

.version 9.0
.target sm_100
.address_size 64

	// .globl	_Z19block_reduce_kernelPKfPfi
// _ZZ19block_reduce_kernelPKfPfiE6shared has been demoted

.visible .entry _Z19block_reduce_kernelPKfPfi(
	.param .u64 .ptr .align 1 _Z19block_reduce_kernelPKfPfi_param_0,
	.param .u64 .ptr .align 1 _Z19block_reduce_kernelPKfPfi_param_1,
	.param .u32 _Z19block_reduce_kernelPKfPfi_param_2
)
{
	.reg .pred 	%p<15>;
	.reg .b32 	%r<34>;
	.reg .b32 	%f<26>;
	.reg .b64 	%rd<9>;
	// demoted variable
	.shared .align 4 .b8 _ZZ19block_reduce_kernelPKfPfiE6shared[128];
	ld.param.u64 	%rd1, [_Z19block_reduce_kernelPKfPfi_param_0];
	ld.param.u64 	%rd2, [_Z19block_reduce_kernelPKfPfi_param_1];
	ld.param.u32 	%r5, [_Z19block_reduce_kernelPKfPfi_param_2];
	mov.u32 	%r1, %tid.x;
	mov.u32 	%r2, %ctaid.x;
	mov.u32 	%r6, %ntid.x;
	mad.lo.s32 	%r3, %r2, %r6, %r1;
	and.b32  	%r4, %r1, 31;
	setp.ge.s32 	%p1, %r3, %r5;
	mov.f32 	%f25, 0f00000000;
	@%p1 bra 	$L__BB0_2;
	cvta.to.global.u64 	%rd3, %rd1;
	mul.wide.s32 	%rd4, %r3, 4;
	add.s64 	%rd5, %rd3, %rd4;
	ld.global.f32 	%f25, [%rd5];
$L__BB0_2:
	mov.b32 	%r7, %f25;
	shfl.sync.down.b32	%r8|%p2, %r7, 16, 31, -1;
	mov.b32 	%f6, %r8;
	add.f32 	%f7, %f25, %f6;
	mov.b32 	%r9, %f7;
	shfl.sync.down.b32	%r10|%p3, %r9, 8, 31, -1;
	mov.b32 	%f8, %r10;
	add.f32 	%f9, %f7, %f8;
	mov.b32 	%r11, %f9;
	shfl.sync.down.b32	%r12|%p4, %r11, 4, 31, -1;
	mov.b32 	%f10, %r12;
	add.f32 	%f11, %f9, %f10;
	mov.b32 	%r13, %f11;
	shfl.sync.down.b32	%r14|%p5, %r13, 2, 31, -1;
	mov.b32 	%f12, %r14;
	add.f32 	%f13, %f11, %f12;
	mov.b32 	%r15, %f13;
	shfl.sync.down.b32	%r16|%p6, %r15, 1, 31, -1;
	mov.b32 	%f14, %r16;
	add.f32 	%f3, %f13, %f14;
	setp.ne.s32 	%p7, %r4, 0;
	@%p7 bra 	$L__BB0_4;
	shr.u32 	%r17, %r1, 3;
	and.b32  	%r18, %r17, 124;
	mov.u32 	%r19, _ZZ19block_reduce_kernelPKfPfiE6shared;
	add.s32 	%r20, %r19, %r18;
	st.shared.f32 	[%r20], %f3;
$L__BB0_4:
	bar.sync 	0;
	setp.gt.u32 	%p8, %r1, 31;
	@%p8 bra 	$L__BB0_7;
	setp.ne.s32 	%p9, %r4, 0;
	shl.b32 	%r21, %r4, 2;
	mov.u32 	%r22, _ZZ19block_reduce_kernelPKfPfiE6shared;
	add.s32 	%r23, %r22, %r21;
	ld.shared.f32 	%f15, [%r23];
	mov.b32 	%r24, %f15;
	shfl.sync.down.b32	%r25|%p10, %r24, 16, 31, -1;
	mov.b32 	%f16, %r25;
	add.f32 	%f17, %f15, %f16;
	mov.b32 	%r26, %f17;
	shfl.sync.down.b32	%r27|%p11, %r26, 8, 31, -1;
	mov.b32 	%f18, %r27;
	add.f32 	%f19, %f17, %f18;
	mov.b32 	%r28, %f19;
	shfl.sync.down.b32	%r29|%p12, %r28, 4, 31, -1;
	mov.b32 	%f20, %r29;
	add.f32 	%f21, %f19, %f20;
	mov.b32 	%r30, %f21;
	shfl.sync.down.b32	%r31|%p13, %r30, 2, 31, -1;
	mov.b32 	%f22, %r31;
	add.f32 	%f23, %f21, %f22;
	mov.b32 	%r32, %f23;
	shfl.sync.down.b32	%r33|%p14, %r32, 1, 31, -1;
	mov.b32 	%f24, %r33;
	add.f32 	%f4, %f23, %f24;
	@%p9 bra 	$L__BB0_7;
	cvta.to.global.u64 	%rd6, %rd2;
	mul.wide.u32 	%rd7, %r2, 4;
	add.s64 	%rd8, %rd6, %rd7;
	st.global.f32 	[%rd8], %f4;
$L__BB0_7:
	ret;

}


// ===== COMPILED SASS (sm_100) =====

	.target	sm_100

	.elftype	@"ET_EXEC"


//--------------------- .note.nv.tkinfo           --------------------------
	.section	.note.nv.tkinfo,"",@"SHT_NOTE"
	.sectionflags	@"SHF_NOTE_NV_TKINFO"
	.tkinfo
        /*0018*/ 	.word	0x00000002
        /*0030*/ 	.string	""
        /*0030*/ 	.string	"ptxas"
        /*0030*/ 	.string	"Cuda compilation tools, release 13.0, V13.0.88"
        /*0030*/ 	.string	"Build cuda_13.0.r13.0/compiler.36424714_0"
        /*0030*/ 	.string	"-arch sm_100 -m 64 "



//--------------------- .note.nv.cuinfo           --------------------------
	.section	.note.nv.cuinfo,"",@"SHT_NOTE"
	.sectionflags	@"SHF_NOTE_NV_CUINFO"
        /*0018*/ 	.short	0x0002
        /*001a*/ 	.short	0x0064
        /*001c*/ 	.short	0x0082
	.zero		2


//--------------------- .nv.info                  --------------------------
	.section	.nv.info,"",@"SHT_CUDA_INFO"
	.align	4


	//----- nvinfo : EIATTR_REGCOUNT
	.align		4
        /*0000*/ 	.byte	0x04, 0x2f
        /*0002*/ 	.short	(.L_1 - .L_0)
	.align		4
.L_0:
        /*0004*/ 	.word	index@(_Z19block_reduce_kernelPKfPfi)
        /*0008*/ 	.word	0x00000010


	//----- nvinfo : EIATTR_FRAME_SIZE
	.align		4
.L_1:
        /*000c*/ 	.byte	0x04, 0x11
        /*000e*/ 	.short	(.L_3 - .L_2)
	.align		4
.L_2:
        /*0010*/ 	.word	index@(_Z19block_reduce_kernelPKfPfi)
        /*0014*/ 	.word	0x00000000


	//----- nvinfo : EIATTR_MIN_STACK_SIZE
	.align		4
.L_3:
        /*0018*/ 	.byte	0x04, 0x12
        /*001a*/ 	.short	(.L_5 - .L_4)
	.align		4
.L_4:
        /*001c*/ 	.word	index@(_Z19block_reduce_kernelPKfPfi)
        /*0020*/ 	.word	0x00000000
.L_5:


//--------------------- .nv.compat                --------------------------
	.section	.nv.compat,"",@"SHT_CUDA_COMPAT_INFO"
	.align	4
        /*0000*/ 	.byte	0x02, 0x09, 0x00, 0x00, 0x02, 0x02, 0x01, 0x00, 0x02, 0x05, 0x05, 0x00, 0x03, 0x07, 0x01, 0x01
        /*0010*/ 	.byte	0x02, 0x03, 0x00, 0x00, 0x02, 0x06, 0x01, 0x00, 0x04, 0x0b, 0x08, 0x00, 0x09, 0x00, 0x00, 0x00
        /*0020*/ 	.byte	0x00, 0x00, 0x00, 0x00


//--------------------- .nv.info._Z19block_reduce_kernelPKfPfi --------------------------
	.section	.nv.info._Z19block_reduce_kernelPKfPfi,"",@"SHT_CUDA_INFO"
	.sectionflags	@""
	.align	4


	//----- nvinfo : EIATTR_CUDA_API_VERSION
	.align		4
        /*0000*/ 	.byte	0x04, 0x37
        /*0002*/ 	.short	(.L_7 - .L_6)
.L_6:
        /*0004*/ 	.word	0x00000082


	//----- nvinfo : EIATTR_KPARAM_INFO
	.align		4
.L_7:
        /*0008*/ 	.byte	0x04, 0x17
        /*000a*/ 	.short	(.L_9 - .L_8)
.L_8:
        /*000c*/ 	.word	0x00000000
        /*0010*/ 	.short	0x0002
        /*0012*/ 	.short	0x0010
        /*0014*/ 	.byte	0x00, 0xf0, 0x11, 0x00


	//----- nvinfo : EIATTR_KPARAM_INFO
	.align		4
.L_9:
        /*0018*/ 	.byte	0x04, 0x17
        /*001a*/ 	.short	(.L_11 - .L_10)
.L_10:
        /*001c*/ 	.word	0x00000000
        /*0020*/ 	.short	0x0001
        /*0022*/ 	.short	0x0008
        /*0024*/ 	.byte	0x00, 0xf5, 0x21, 0x00


	//----- nvinfo : EIATTR_KPARAM_INFO
	.align		4
.L_11:
        /*0028*/ 	.byte	0x04, 0x17
        /*002a*/ 	.short	(.L_13 - .L_12)
.L_12:
        /*002c*/ 	.word	0x00000000
        /*0030*/ 	.short	0x0000
        /*0032*/ 	.short	0x0000
        /*0034*/ 	.byte	0x00, 0xf5, 0x21, 0x00


	//----- nvinfo : EIATTR_SPARSE_MMA_MASK
	.align		4
.L_13:
        /*0038*/ 	.byte	0x03, 0x50
        /*003a*/ 	.short	0x0000


	//----- nvinfo : EIATTR_MAXREG_COUNT
	.align		4
        /*003c*/ 	.byte	0x03, 0x1b
        /*003e*/ 	.short	0x00ff


	//----- nvinfo : EIATTR_NUM_BARRIERS
	.align		4
        /*0040*/ 	.byte	0x02, 0x4c
        /*0042*/ 	.byte	0x01
	.zero		1


	//----- nvinfo : EIATTR_MERCURY_ISA_VERSION
	.align		4
        /*0044*/ 	.byte	0x03, 0x5f
        /*0046*/ 	.short	0x0101


	//----- nvinfo : EIATTR_COOP_GROUP_MASK_REGIDS
	.align		4
        /*0048*/ 	.byte	0x04, 0x29
        /*004a*/ 	.short	(.L_15 - .L_14)


	//   ....[0]....
.L_14:
        /*004c*/ 	.word	0xffffffff


	//   ....[1]....
        /*0050*/ 	.word	0xffffffff


	//   ....[2]....
        /*0054*/ 	.word	0xffffffff


	//   ....[3]....
        /*0058*/ 	.word	0xffffffff


	//   ....[4]....
        /*005c*/ 	.word	0xffffffff


	//   ....[5]....
        /*0060*/ 	.word	0xffffffff


	//   ....[6]....
        /*0064*/ 	.word	0xffffffff


	//   ....[7]....
        /*0068*/ 	.word	0xffffffff


	//   ....[8]....
        /*006c*/ 	.word	0xffffffff


	//   ....[9]....
        /*0070*/ 	.word	0xffffffff


	//----- nvinfo : EIATTR_COOP_GROUP_INSTR_OFFSETS
	.align		4
.L_15:
        /*0074*/ 	.byte	0x04, 0x28
        /*0076*/ 	.short	(.L_17 - .L_16)


	//   ....[0]....
.L_16:
        /*0078*/ 	.word	0x000000d0


	//   ....[1]....
        /*007c*/ 	.word	0x000000f0


	//   ....[2]....
        /*0080*/ 	.word	0x00000110


	//   ....[3]....
        /*0084*/ 	.word	0x00000140


	//   ....[4]....
        /*0088*/ 	.word	0x000001b0


	//   ....[5]....
        /*008c*/ 	.word	0x00000270


	//   ....[6]....
        /*0090*/ 	.word	0x00000290


	//   ....[7]....
        /*0094*/ 	.word	0x000002b0


	//   ....[8]....
        /*0098*/ 	.word	0x000002d0


	//   ....[9]....
        /*009c*/ 	.word	0x000002f0


	//----- nvinfo : EIATTR_VRC_CTA_INIT_COUNT
	.align		4
.L_17:
        /*00a0*/ 	.byte	0x02, 0x4a
	.zero		1
	.zero		1


	//----- nvinfo : EIATTR_EXIT_INSTR_OFFSETS
	.align		4
        /*00a4*/ 	.byte	0x04, 0x1c
        /*00a6*/ 	.short	(.L_19 - .L_18)


	//   ....[0]....
.L_18:
        /*00a8*/ 	.word	0x00000210


	//   ....[1]....
        /*00ac*/ 	.word	0x00000300


	//   ....[2]....
        /*00b0*/ 	.word	0x00000350


	//----- nvinfo : EIATTR_CBANK_PARAM_SIZE
	.align		4
.L_19:
        /*00b4*/ 	.byte	0x03, 0x19
        /*00b6*/ 	.short	0x0014


	//----- nvinfo : EIATTR_PARAM_CBANK
	.align		4
        /*00b8*/ 	.byte	0x04, 0x0a
        /*00ba*/ 	.short	(.L_21 - .L_20)
	.align		4
.L_20:
        /*00bc*/ 	.word	index@(.nv.constant0._Z19block_reduce_kernelPKfPfi)
        /*00c0*/ 	.short	0x0380
        /*00c2*/ 	.short	0x0014


	//----- nvinfo : EIATTR_SW_WAR
	.align		4
.L_21:
        /*00c4*/ 	.byte	0x04, 0x36
        /*00c6*/ 	.short	(.L_23 - .L_22)
.L_22:
        /*00c8*/ 	.word	0x00000008
.L_23:


//--------------------- .nv.callgraph             --------------------------
	.section	.nv.callgraph,"",@"SHT_CUDA_CALLGRAPH"
	.align	4
	.sectionentsize	8
	.align		4
        /*0000*/ 	.word	0x00000000
	.align		4
        /*0004*/ 	.word	0xffffffff
	.align		4
        /*0008*/ 	.word	0x00000000
	.align		4
        /*000c*/ 	.word	0xfffffffe
	.align		4
        /*0010*/ 	.word	0x00000000
	.align		4
        /*0014*/ 	.word	0xfffffffd
	.align		4
        /*0018*/ 	.word	0x00000000
	.align		4
        /*001c*/ 	.word	0xfffffffc


//--------------------- .text._Z19block_reduce_kernelPKfPfi --------------------------
	.section	.text._Z19block_reduce_kernelPKfPfi,"ax",@progbits
	.align	128
        .global         _Z19block_reduce_kernelPKfPfi
        .type           _Z19block_reduce_kernelPKfPfi,@function
        .size           _Z19block_reduce_kernelPKfPfi,(.L_x_1 - _Z19block_reduce_kernelPKfPfi)
        .other          _Z19block_reduce_kernelPKfPfi,@"STO_CUDA_ENTRY STV_DEFAULT"
_Z19block_reduce_kernelPKfPfi:
.text._Z19block_reduce_kernelPKfPfi:
[----:B------:R-:W-:Y:S01]  /*0000*/  LDC R1, c[0x0][0x37c] ;  /* 0x0000df00ff017b82 */ /* 0x000fe20000000800 */
[----:B------:R-:W0:Y:S01]  /*0010*/  S2R R13, SR_TID.X ;  /* 0x00000000000d7919 */ /* 0x000e220000002100 */
[----:B------:R-:W0:Y:S01]  /*0020*/  LDCU UR4, c[0x0][0x360] ;  /* 0x00006c00ff0477ac */ /* 0x000e220008000800 */
[----:B------:R-:W-:Y:S01]  /*0030*/  HFMA2 R6, -RZ, RZ, 0, 0 ;  /* 0x00000000ff067431 */ /* 0x000fe200000001ff */
[----:B------:R-:W0:Y:S01]  /*0040*/  S2R R0, SR_CTAID.X ;  /* 0x0000000000007919 */ /* 0x000e220000002500 */
[----:B------:R-:W1:Y:S01]  /*0050*/  LDCU UR5, c[0x0][0x390] ;  /* 0x00007200ff0577ac */ /* 0x000e620008000800 */
[----:B------:R-:W2:Y:S01]  /*0060*/  LDCU.64 UR6, c[0x0][0x358] ;  /* 0x00006b00ff0677ac */ /* 0x000ea20008000a00 */
[----:B0-----:R-:W-:-:S05]  /*0070*/  IMAD R5, R0, UR4, R13 ;  /* 0x0000000400057c24 */ /* 0x001fca000f8e020d */
[----:B-1----:R-:W-:-:S13]  /*0080*/  ISETP.GE.AND P0, PT, R5, UR5, PT ;  /* 0x0000000505007c0c */ /* 0x002fda000bf06270 */
[----:B------:R-:W0:Y:S02]  /*0090*/  @!P0 LDC.64 R2, c[0x0][0x380] ;  /* 0x0000e000ff028b82 */ /* 0x000e240000000a00 */
[----:B0-----:R-:W-:-:S05]  /*00a0*/  @!P0 IMAD.WIDE R2, R5, 0x4, R2 ;  /* 0x0000000405028825 */ /* 0x001fca00078e0202 */
[----:B--2---:R-:W2:Y:S01]  /*00b0*/  @!P0 LDG.E R6, desc[UR6][R2.64] ;  /* 0x0000000602068981 */ /* 0x004ea2000c1e1900 */
[----:B------:R-:W-:-:S03]  /*00c0*/  ISETP.GT.U32.AND P1, PT, R13, 0x1f, PT ;  /* 0x0000001f0d00780c */ /* 0x000fc60003f24070 */
[----:B--2---:R-:W0:Y:S02]  /*00d0*/  SHFL.DOWN PT, R5, R6, 0x10, 0x1f ;  /* 0x0a001f0006057f89 */ /* 0x004e2400000e0000 */
[----:B0-----:R-:W-:-:S05]  /*00e0*/  FADD R5, R5, R6 ;  /* 0x0000000605057221 */ /* 0x001fca0000000000 */
[----:B------:R-:W0:Y:S02]  /*00f0*/  SHFL.DOWN PT, R4, R5, 0x8, 0x1f ;  /* 0x09001f0005047f89 */ /* 0x000e2400000e0000 */
[----:B0-----:R-:W-:-:S05]  /*0100*/  FADD R7, R5, R4 ;  /* 0x0000000405077221 */ /* 0x001fca0000000000 */
[----:B------:R-:W0:Y:S02]  /*0110*/  SHFL.DOWN PT, R4, R7, 0x4, 0x1f ;  /* 0x08801f0007047f89 */ /* 0x000e2400000e0000 */
[----:B0-----:R-:W-:Y:S01]  /*0120*/  FADD R8, R7, R4 ;  /* 0x0000000407087221 */ /* 0x001fe20000000000 */
[----:B------:R-:W-:-:S04]  /*0130*/  LOP3.LUT R4, R13, 0x1f, RZ, 0xc0, !PT ;  /* 0x0000001f0d047812 */ /* 0x000fc800078ec0ff */
[----:B------:R-:W0:Y:S01]  /*0140*/  SHFL.DOWN PT, R9, R8, 0x2, 0x1f ;  /* 0x08401f0008097f89 */ /* 0x000e2200000e0000 */
[----:B------:R-:W-:-:S13]  /*0150*/  ISETP.NE.AND P0, PT, R4, RZ, PT ;  /* 0x000000ff0400720c */ /* 0x000fda0003f05270 */
[----:B------:R-:W1:Y:S01]  /*0160*/  @!P0 S2R R11, SR_CgaCtaId ;  /* 0x00000000000b8919 */ /* 0x000e620000008800 */
[----:B------:R-:W-:Y:S02]  /*0170*/  @!P0 MOV R6, 0x400 ;  /* 0x0000040000068802 */ /* 0x000fe40000000f00 */
[----:B------:R-:W-:-:S04]  /*0180*/  @!P0 SHF.R.U32.HI R3, RZ, 0x3, R13 ;  /* 0x00000003ff038819 */ /* 0x000fc8000001160d */
[----:B------:R-:W-:Y:S01]  /*0190*/  @!P0 LOP3.LUT R3, R3, 0x7c, RZ, 0xc0, !PT ;  /* 0x0000007c03038812 */ /* 0x000fe200078ec0ff */
[----:B0-----:R-:W-:-:S05]  /*01a0*/  FADD R9, R8, R9 ;  /* 0x0000000908097221 */ /* 0x001fca0000000000 */
[----:B------:R-:W0:Y:S01]  /*01b0*/  SHFL.DOWN PT, R2, R9, 0x1, 0x1f ;  /* 0x08201f0009027f89 */ /* 0x000e2200000e0000 */
[----:B-1----:R-:W-:-:S04]  /*01c0*/  @!P0 LEA R6, R11, R6, 0x18 ;  /* 0x000000060b068211 */ /* 0x002fc800078ec0ff */
[----:B------:R-:W-:Y:S01]  /*01d0*/  @!P0 IADD3 R3, PT, PT, R3, R6, RZ ;  /* 0x0000000603038210 */ /* 0x000fe20007ffe0ff */
[----:B0-----:R-:W-:-:S05]  /*01e0*/  FADD R2, R9, R2 ;  /* 0x0000000209027221 */ /* 0x001fca0000000000 */
[----:B------:R0:W-:Y:S01]  /*01f0*/  @!P0 STS [R3], R2 ;  /* 0x0000000203008388 */ /* 0x0001e20000000800 */
[----:B------:R-:W-:Y:S06]  /*0200*/  BAR.SYNC.DEFER_BLOCKING 0x0 ;  /* 0x0000000000007b1d */ /* 0x000fec0000010000 */
[----:B------:R-:W-:Y:S05]  /*0210*/  @P1 EXIT ;  /* 0x000000000000194d */ /* 0x000fea0003800000 */
[----:B------:R-:W1:Y:S01]  /*0220*/  S2UR UR5, SR_CgaCtaId ;  /* 0x00000000000579c3 */ /* 0x000e620000008800 */
[----:B------:R-:W-:Y:S02]  /*0230*/  UMOV UR4, 0x400 ;  /* 0x0000040000047882 */ /* 0x000fe40000000000 */
[----:B-1----:R-:W-:-:S06]  /*0240*/  ULEA UR4, UR5, UR4, 0x18 ;  /* 0x0000000405047291 */ /* 0x002fcc000f8ec0ff */
[----:B------:R-:W-:-:S06]  /*0250*/  LEA R4, R4, UR4, 0x2 ;  /* 0x0000000404047c11 */ /* 0x000fcc000f8e10ff */
[----:B------:R-:W0:Y:S04]  /*0260*/  LDS R4, [R4] ;  /* 0x0000000004047984 */ /* 0x000e280000000800 */
[----:B0-----:R-:W0:Y:S02]  /*0270*/  SHFL.DOWN PT, R3, R4, 0x10, 0x1f ;  /* 0x0a001f0004037f89 */ /* 0x001e2400000e0000 */
[----:B0-----:R-:W-:-:S05]  /*0280*/  FADD R3, R4, R3 ;  /* 0x0000000304037221 */ /* 0x001fca0000000000 */
[----:B------:R-:W0:Y:S02]  /*0290*/  SHFL.DOWN PT, R2, R3, 0x8, 0x1f ;  /* 0x09001f0003027f89 */ /* 0x000e2400000e0000 */
[----:B0-----:R-:W-:-:S05]  /*02a0*/  FADD R2, R3, R2 ;  /* 0x0000000203027221 */ /* 0x001fca0000000000 */
[----:B------:R-:W0:Y:S02]  /*02b0*/  SHFL.DOWN PT, R5, R2, 0x4, 0x1f ;  /* 0x08801f0002057f89 */ /* 0x000e2400000e0000 */
[----:B0-----:R-:W-:-:S05]  /*02c0*/  FADD R5, R2, R5 ;  /* 0x0000000502057221 */ /* 0x001fca0000000000 */
[----:B------:R-:W0:Y:S02]  /*02d0*/  SHFL.DOWN PT, R6, R5, 0x2, 0x1f ;  /* 0x08401f0005067f89 */ /* 0x000e2400000e0000 */
[----:B0-----:R-:W-:-:S05]  /*02e0*/  FADD R6, R5, R6 ;  /* 0x0000000605067221 */ /* 0x001fca0000000000 */
[----:B------:R0:W1:Y:S01]  /*02f0*/  SHFL.DOWN PT, R7, R6, 0x1, 0x1f ;  /* 0x08201f0006077f89 */ /* 0x00006200000e0000 */
[----:B------:R-:W-:Y:S05]  /*0300*/  @P0 EXIT ;  /* 0x000000000000094d */ /* 0x000fea0003800000 */
[----:B------:R-:W2:Y:S01]  /*0310*/  LDC.64 R2, c[0x0][0x388] ;  /* 0x0000e200ff027b82 */ /* 0x000ea20000000a00 */
[----:B-1----:R-:W-:Y:S01]  /*0320*/  FADD R7, R6, R7 ;  /* 0x0000000706077221 */ /* 0x002fe20000000000 */
[----:B--2---:R-:W-:-:S05]  /*0330*/  IMAD.WIDE.U32 R2, R0, 0x4, R2 ;  /* 0x0000000400027825 */ /* 0x004fca00078e0002 */
[----:B------:R-:W-:Y:S01]  /*0340*/  STG.E desc[UR6][R2.64], R7 ;  /* 0x0000000702007986 */ /* 0x000fe2000c101906 */
[----:B------:R-:W-:Y:S05]  /*0350*/  EXIT ;  /* 0x000000000000794d */ /* 0x000fea0003800000 */
.L_x_0:
[----:B------:R-:W-:-:S00]  /*0360*/  BRA `(.L_x_0) ;  /* 0xfffffffc00fc7947 */ /* 0x000fc0000383ffff */
[----:B------:R-:W-:-:S00]  /*0370*/  NOP ;  /* 0x0000000000007918 */ /* 0x000fc00000000000 */
        /* <DEDUP_REMOVED lines=8> */
.L_x_1:


//--------------------- .nv.shared._Z19block_reduce_kernelPKfPfi --------------------------
	.section	.nv.shared._Z19block_reduce_kernelPKfPfi,"aw",@nobits
	.sectionflags	@""
	.align	4
.nv.shared._Z19block_reduce_kernelPKfPfi:
	.zero		1152


//--------------------- .nv.shared.reserved.0     --------------------------
	.section	.nv.shared.reserved.0,"aw",@nobits
	.weak		__nv_reservedSMEM_offset_0_alias
	.size		__nv_reservedSMEM_offset_0_alias, 0, 64
	.other		__nv_reservedSMEM_offset_0_alias,@"STO_CUDA_RESERVED_SHARED STV_DEFAULT"
__nv_reservedSMEM_offset_0_alias:
	.zero		0
	.zero		64


//--------------------- .nv.constant0._Z19block_reduce_kernelPKfPfi --------------------------
	.section	.nv.constant0._Z19block_reduce_kernelPKfPfi,"a",@progbits
	.sectionflags	@""
	.align	4
.nv.constant0._Z19block_reduce_kernelPKfPfi:
	.zero		916


//--------------------- SYMBOLS --------------------------

	.type		.nv.reservedSmem.offset0,@object
	.size		.nv.reservedSmem.offset0,0x4
	.type		.nv.reservedSmem.cap,@object
	.size		.nv.reservedSmem.cap,0x4
